	.headerflags	@"EF_CUDA_TEXMODE_UNIFIED EF_CUDA_64BIT_ADDRESS EF_CUDA_ACCELERATORS EF_CUDA_SM90 EF_CUDA_VIRTUAL_SM(EF_CUDA_SM90)"
	.elftype	@"ET_EXEC"


//--------------------- .nv.info                  --------------------------
	.section	.nv.info,"",@"SHT_CUDA_INFO"
	.align	4


	//----- nvinfo : EIATTR_REGCOUNT
	.align		4
        /*0000*/ 	.byte	0x04, 0x2f
        /*0002*/ 	.short	(.L_1 - .L_0)
	.align		4
.L_0:
        /*0004*/ 	.word	index@(triton_poi_fused_8)
        /*0008*/ 	.word	0x0000001e


	//----- nvinfo : EIATTR_MIN_STACK_SIZE
	.align		4
.L_1:
        /*000c*/ 	.byte	0x04, 0x12
        /*000e*/ 	.short	(.L_3 - .L_2)
	.align		4
.L_2:
        /*0010*/ 	.word	index@(triton_poi_fused_8)
        /*0014*/ 	.word	0x00000000


	//----- nvinfo : EIATTR_FRAME_SIZE
	.align		4
.L_3:
        /*0018*/ 	.byte	0x04, 0x11
        /*001a*/ 	.short	(.L_5 - .L_4)
	.align		4
.L_4:
        /*001c*/ 	.word	index@(triton_poi_fused_8)
        /*0020*/ 	.word	0x00000000


	//----- nvinfo : EIATTR_MIN_STACK_SIZE
	.align		4
.L_5:
        /*0024*/ 	.byte	0x04, 0x12
        /*0026*/ 	.short	(.L_7 - .L_6)
	.align		4
.L_6:
        /*0028*/ 	.word	index@(triton_poi_fused_8)
        /*002c*/ 	.word	0x00000000
.L_7:


//--------------------- .nv.info.triton_poi_fused_8 --------------------------
	.section	.nv.info.triton_poi_fused_8,"",@"SHT_CUDA_INFO"
	.sectionflags	@""
	.align	4


	//----- nvinfo : EIATTR_CUDA_API_VERSION
	.align		4
        /*0000*/ 	.byte	0x04, 0x37
        /*0002*/ 	.short	(.L_9 - .L_8)
.L_8:
        /*0004*/ 	.word	0x0000007c


	//----- nvinfo : EIATTR_KPARAM_INFO
	.align		4
.L_9:
        /*0008*/ 	.byte	0x04, 0x17
        /*000a*/ 	.short	(.L_11 - .L_10)
.L_10:
        /*000c*/ 	.word	0x00000000
        /*0010*/ 	.short	0x0003
        /*0012*/ 	.short	0x0014
        /*0014*/ 	.byte	0x00, 0xf0, 0x11, 0x00


	//----- nvinfo : EIATTR_KPARAM_INFO
	.align		4
.L_11:
        /*0018*/ 	.byte	0x04, 0x17
        /*001a*/ 	.short	(.L_13 - .L_12)
.L_12:
        /*001c*/ 	.word	0x00000000
        /*0020*/ 	.short	0x0002
        /*0022*/ 	.short	0x0010
        /*0024*/ 	.byte	0x00, 0xf0, 0x11, 0x00


	//----- nvinfo : EIATTR_KPARAM_INFO
	.align		4
.L_13:
        /*0028*/ 	.byte	0x04, 0x17
        /*002a*/ 	.short	(.L_15 - .L_14)
.L_14:
        /*002c*/ 	.word	0x00000000
        /*0030*/ 	.short	0x0001
        /*0032*/ 	.short	0x0008
        /*0034*/ 	.byte	0x00, 0xf4, 0x21, 0x00


	//----- nvinfo : EIATTR_KPARAM_INFO
	.align		4
.L_15:
        /*0038*/ 	.byte	0x04, 0x17
        /*003a*/ 	.short	(.L_17 - .L_16)
.L_16:
        /*003c*/ 	.word	0x00000000
        /*0040*/ 	.short	0x0000
        /*0042*/ 	.short	0x0000
        /*0044*/ 	.byte	0x00, 0xf4, 0x21, 0x00


	//----- nvinfo : EIATTR_SPARSE_MMA_MASK
	.align		4
.L_17:
        /*0048*/ 	.byte	0x03, 0x50
        /*004a*/ 	.short	0x0000


	//----- nvinfo : EIATTR_MAXREG_COUNT
	.align		4
        /*004c*/ 	.byte	0x03, 0x1b
        /*004e*/ 	.short	0x00ff


	//----- nvinfo : EIATTR_EXIT_INSTR_OFFSETS
	.align		4
        /*0050*/ 	.byte	0x04, 0x1c
        /*0052*/ 	.short	(.L_19 - .L_18)


	//   ....[0]....
.L_18:
        /*0054*/ 	.word	0x000006c0


	//   ....[1]....
        /*0058*/ 	.word	0x00000710


	//----- nvinfo : EIATTR_REQNTID
	.align		4
.L_19:
        /*005c*/ 	.byte	0x04, 0x10
        /*005e*/ 	.short	(.L_21 - .L_20)
.L_20:
        /*0060*/ 	.word	0x00000080
        /*0064*/ 	.word	0x00000001
        /*0068*/ 	.word	0x00000001


	//----- nvinfo : EIATTR_CBANK_PARAM_SIZE
	.align		4
.L_21:
        /*006c*/ 	.byte	0x03, 0x19
        /*006e*/ 	.short	0x0018


	//----- nvinfo : EIATTR_PARAM_CBANK
	.align		4
        /*0070*/ 	.byte	0x04, 0x0a
        /*0072*/ 	.short	(.L_23 - .L_22)
	.align		4
.L_22:
        /*0074*/ 	.word	index@(.nv.constant0.triton_poi_fused_8)
        /*0078*/ 	.short	0x0210
        /*007a*/ 	.short	0x0018


	//----- nvinfo : EIATTR_SW_WAR
	.align		4
.L_23:
        /*007c*/ 	.byte	0x04, 0x36
        /*007e*/ 	.short	(.L_25 - .L_24)
.L_24:
        /*0080*/ 	.word	0x00000008
.L_25:


//--------------------- .nv.callgraph             --------------------------
	.section	.nv.callgraph,"",@"SHT_CUDA_CALLGRAPH"
	.align	4
	.sectionentsize	8
	.align		4
        /*0000*/ 	.word	0x00000000
	.align		4
        /*0004*/ 	.word	0xffffffff
	.align		4
        /*0008*/ 	.word	0x00000000
	.align		4
        /*000c*/ 	.word	0xfffffffe
	.align		4
        /*0010*/ 	.word	0x00000000
	.align		4
        /*0014*/ 	.word	0xfffffffd
	.align		4
        /*0018*/ 	.word	0x00000000
	.align		4
        /*001c*/ 	.word	0xfffffffc


//--------------------- .text.triton_poi_fused_8  --------------------------
	.section	.text.triton_poi_fused_8,"ax",@progbits
	.sectionflags	@"SHF_BARRIERS=1"
	.align	128
        .global         triton_poi_fused_8
        .type           triton_poi_fused_8,@function
        .size           triton_poi_fused_8,(.L_x_1 - triton_poi_fused_8)
        .other          triton_poi_fused_8,@"STO_CUDA_ENTRY STV_DEFAULT"
triton_poi_fused_8:
.text.triton_poi_fused_8:
[----:B------:R-:W0:Y:S01]  /*0000*/  LDC R1, c[0x0][0x28] ;  /* 0x00000a00ff017b82 */ /* 0x000e220000000800 */
[----:B------:R-:W1:Y:S07]  /*0010*/  S2R R19, SR_CTAID.Z ;  /* 0x0000000000137919 */ /* 0x000e6e0000002700 */
[----:B------:R-:W1:Y:S01]  /*0020*/  S2UR UR4, SR_CTAID.Y ;  /* 0x00000000000479c3 */ /* 0x000e620000002600 */
[----:B------:R-:W-:Y:S01]  /*0030*/  IMAD.MOV.U32 R14, RZ, RZ, RZ ;  /* 0x000000ffff0e7224 */ /* 0x000fe200078e00ff */
[----:B------:R-:W-:Y:S01]  /*0040*/  ULDC.64 UR6, c[0x0][0x208] ;  /* 0x0000820000067ab9 */ /* 0x000fe20000000a00 */
[----:B------:R-:W2:Y:S01]  /*0050*/  S2R R15, SR_CTAID.X ;  /* 0x00000000000f7919 */ /* 0x000ea20000002500 */
[----:B------:R-:W3:Y:S04]  /*0060*/  S2R R18, SR_TID.X ;  /* 0x0000000000127919 */ /* 0x000ee80000002100 */
[----:B------:R-:W1:Y:S08]  /*0070*/  LDC R0, c[0x0][0x10] ;  /* 0x00000400ff007b82 */ /* 0x000e700000000800 */
[----:B------:R-:W4:Y:S01]  /*0080*/  LDC.64 R16, c[0x0][0x210] ;  /* 0x00008400ff107b82 */ /* 0x000f220000000a00 */
[----:B-1----:R-:W-:-:S02]  /*0090*/  IMAD R19, R19, R0, UR4 ;  /* 0x0000000413137e24 */ /* 0x002fc4000f8e0200 */
[----:B--2---:R-:W-:Y:S02]  /*00a0*/  IMAD.SHL.U32 R15, R15, 0x10, RZ ;  /* 0x000000100f0f7824 */ /* 0x004fe400078e00ff */
[----:B------:R-:W-:Y:S01]  /*00b0*/  IMAD.SHL.U32 R19, R19, 0x40, RZ ;  /* 0x0000004013137824 */ /* 0x000fe200078e00ff */
[----:B---3--:R-:W-:Y:S02]  /*00c0*/  SHF.R.U32.HI R0, RZ, 0x4, R18 ;  /* 0x00000004ff007819 */ /* 0x008fe40000011612 */
[----:B------:R-:W-:Y:S02]  /*00d0*/  LOP3.LUT R4, R15, 0xf, R18, 0xf8, !PT ;  /* 0x0000000f0f047812 */ /* 0x000fe400078ef812 */
[----:B------:R-:W-:Y:S02]  /*00e0*/  SGXT.U32 R0, R0, 0x3 ;  /* 0x000000030000781a */ /* 0x000fe40000000000 */
[----:B------:R-:W-:Y:S02]  /*00f0*/  ISETP.GE.AND P0, PT, R4, 0x9, PT ;  /* 0x000000090400780c */ /* 0x000fe40003f06270 */
[----:B------:R-:W-:-:S02]  /*0100*/  LOP3.LUT R3, R19, 0x8, R0, 0xfe, !PT ;  /* 0x0000000813037812 */ /* 0x000fc400078efe00 */
[----:B------:R-:W-:Y:S02]  /*0110*/  LOP3.LUT R2, R19, R0, RZ, 0xfc, !PT ;  /* 0x0000000013027212 */ /* 0x000fe400078efcff */
[C---:B------:R-:W-:Y:S01]  /*0120*/  ISETP.LT.AND P2, PT, R3.reuse, 0x80000, !P0 ;  /* 0x000800000300780c */ /* 0x040fe20004741270 */
[--C-:B------:R-:W-:Y:S01]  /*0130*/  IMAD R3, R3, 0x9, R4.reuse ;  /* 0x0000000903037824 */ /* 0x100fe200078e0204 */
[----:B------:R-:W-:Y:S01]  /*0140*/  LOP3.LUT R6, R19, 0x10, R0, 0xfe, !PT ;  /* 0x0000001013067812 */ /* 0x000fe200078efe00 */
[C---:B------:R-:W-:Y:S01]  /*0150*/  IMAD R5, R2.reuse, 0x9, R4 ;  /* 0x0000000902057824 */ /* 0x040fe200078e0204 */
[----:B------:R-:W-:Y:S02]  /*0160*/  LOP3.LUT R7, R19, 0x18, R0, 0xfe, !PT ;  /* 0x0000001813077812 */ /* 0x000fe400078efe00 */
[----:B------:R-:W-:Y:S01]  /*0170*/  ISETP.LT.AND P1, PT, R2, 0x80000, !P0 ;  /* 0x000800000200780c */ /* 0x000fe20004721270 */
[----:B----4-:R-:W-:Y:S01]  /*0180*/  IMAD.WIDE R2, R3, 0x4, R16 ;  /* 0x0000000403027825 */ /* 0x010fe200078e0210 */
[----:B------:R-:W-:-:S02]  /*0190*/  ISETP.LT.AND P6, PT, R6, 0x80000, !P0 ;  /* 0x000800000600780c */ /* 0x000fc400047c1270 */
[----:B------:R-:W-:Y:S02]  /*01a0*/  LOP3.LUT R8, R19, 0x20, R0, 0xfe, !PT ;  /* 0x0000002013087812 */ /* 0x000fe400078efe00 */
[----:B------:R-:W-:Y:S01]  /*01b0*/  ISETP.LT.AND P5, PT, R7, 0x80000, !P0 ;  /* 0x000800000700780c */ /* 0x000fe200047a1270 */
[----:B------:R1:W2:Y:S01]  /*01c0*/  @P2 LDG.E.EL R14, desc[UR6][R2.64] ;  /* 0x00000006020e2981 */ /* 0x0002a2000c2e1900 */
[----:B------:R-:W-:Y:S02]  /*01d0*/  LOP3.LUT R4, R19, 0x28, R0, 0xfe, !PT ;  /* 0x0000002813047812 */ /* 0x000fe400078efe00 */
[----:B------:R-:W-:Y:S02]  /*01e0*/  LOP3.LUT R6, R19, 0x30, R0, 0xfe, !PT ;  /* 0x0000003013067812 */ /* 0x000fe400078efe00 */
[----:B------:R-:W-:Y:S02]  /*01f0*/  LOP3.LUT R7, R19, 0x38, R0, 0xfe, !PT ;  /* 0x0000003813077812 */ /* 0x000fe400078efe00 */
[----:B------:R-:W-:-:S02]  /*0200*/  ISETP.LT.AND P4, PT, R8, 0x80000, !P0 ;  /* 0x000800000800780c */ /* 0x000fc40004781270 */
[----:B------:R-:W-:Y:S02]  /*0210*/  ISETP.LT.AND P3, PT, R4, 0x80000, !P0 ;  /* 0x000800000400780c */ /* 0x000fe40004761270 */
[----:B------:R-:W-:Y:S02]  /*0220*/  ISETP.LT.AND P2, PT, R6, 0x80000, !P0 ;  /* 0x000800000600780c */ /* 0x000fe40004741270 */
[----:B------:R-:W-:Y:S01]  /*0230*/  ISETP.LT.AND P0, PT, R7, 0x80000, !P0 ;  /* 0x000800000700780c */ /* 0x000fe20004701270 */
[C---:B------:R-:W-:Y:S02]  /*0240*/  VIADD R7, R5.reuse, 0x90 ;  /* 0x0000009005077836 */ /* 0x040fe40000000000 */
[C---:B------:R-:W-:Y:S02]  /*0250*/  VIADD R9, R5.reuse, 0xd8 ;  /* 0x000000d805097836 */ /* 0x040fe40000000000 */
[C---:B------:R-:W-:Y:S02]  /*0260*/  VIADD R11, R5.reuse, 0x120 ;  /* 0x00000120050b7836 */ /* 0x040fe40000000000 */
[----:B------:R-:W-:-:S02]  /*0270*/  VIADD R13, R5, 0x168 ;  /* 0x00000168050d7836 */ /* 0x000fc40000000000 */
[C---:B------:R-:W-:Y:S02]  /*0280*/  VIADD R23, R5.reuse, 0x1b0 ;  /* 0x000001b005177836 */ /* 0x040fe40000000000 */
[C---:B------:R-:W-:Y:S02]  /*0290*/  VIADD R25, R5.reuse, 0x1f8 ;  /* 0x000001f805197836 */ /* 0x040fe40000000000 */
[----:B-1----:R-:W-:-:S04]  /*02a0*/  IMAD.WIDE R2, R5, 0x4, R16 ;  /* 0x0000000405027825 */ /* 0x002fc800078e0210 */
[----:B------:R-:W-:-:S04]  /*02b0*/  IMAD.WIDE R4, R7, 0x4, R16 ;  /* 0x0000000407047825 */ /* 0x000fc800078e0210 */
[----:B------:R-:W-:-:S04]  /*02c0*/  IMAD.WIDE R6, R9, 0x4, R16 ;  /* 0x0000000409067825 */ /* 0x000fc800078e0210 */
[----:B------:R-:W-:Y:S01]  /*02d0*/  IMAD.WIDE R8, R11, 0x4, R16 ;  /* 0x000000040b087825 */ /* 0x000fe200078e0210 */
[----:B------:R-:W-:-:S03]  /*02e0*/  CS2R R20, SRZ ;  /* 0x0000000000147805 */ /* 0x000fc6000001ff00 */
[----:B------:R-:W-:-:S03]  /*02f0*/  IMAD.WIDE R10, R13, 0x4, R16 ;  /* 0x000000040d0a7825 */ /* 0x000fc600078e0210 */
[----:B------:R1:W3:Y:S01]  /*0300*/  @P6 LDG.E.EL R20, desc[UR6][R4.64] ;  /* 0x0000000604146981 */ /* 0x0002e2000c2e1900 */
[--C-:B------:R-:W-:Y:S01]  /*0310*/  IMAD.WIDE R12, R23, 0x4, R16.reuse ;  /* 0x00000004170c7825 */ /* 0x100fe200078e0210 */
[----:B------:R-:W-:Y:S02]  /*0320*/  CS2R R22, SRZ ;  /* 0x0000000000167805 */ /* 0x000fe4000001ff00 */
[----:B------:R-:W4:Y:S01]  /*0330*/  @P5 LDG.E.EL R21, desc[UR6][R6.64] ;  /* 0x0000000606155981 */ /* 0x000f22000c2e1900 */
[----:B------:R-:W-:Y:S01]  /*0340*/  IMAD.WIDE R16, R25, 0x4, R16 ;  /* 0x0000000419107825 */ /* 0x000fe200078e0210 */
[----:B------:R-:W-:Y:S02]  /*0350*/  CS2R R24, SRZ ;  /* 0x0000000000187805 */ /* 0x000fe4000001ff00 */
[----:B------:R-:W5:Y:S01]  /*0360*/  @P4 LDG.E.EL R22, desc[UR6][R8.64] ;  /* 0x0000000608164981 */ /* 0x000f62000c2e1900 */
[----:B------:R-:W-:-:S03]  /*0370*/  IMAD.MOV.U32 R26, RZ, RZ, RZ ;  /* 0x000000ffff1a7224 */ /* 0x000fc600078e00ff */
[----:B------:R-:W5:Y:S04]  /*0380*/  @P3 LDG.E.EL R24, desc[UR6][R10.64] ;  /* 0x000000060a183981 */ /* 0x000f68000c2e1900 */
[----:B------:R1:W5:Y:S04]  /*0390*/  @P2 LDG.E.EL R23, desc[UR6][R12.64] ;  /* 0x000000060c172981 */ /* 0x000368000c2e1900 */
[----:B------:R1:W5:Y:S04]  /*03a0*/  @P1 LDG.E.EL R25, desc[UR6][R2.64] ;  /* 0x0000000602191981 */ /* 0x000368000c2e1900 */
[----:B------:R-:W5:Y:S01]  /*03b0*/  @P0 LDG.E.EL R26, desc[UR6][R16.64] ;  /* 0x00000006101a0981 */ /* 0x000f62000c2e1900 */
[----:B------:R-:W1:Y:S01]  /*03c0*/  S2R R27, SR_TID.X ;  /* 0x00000000001b7919 */ /* 0x000e620000002100 */
[----:B------:R-:W1:Y:S01]  /*03d0*/  S2UR UR5, SR_CgaCtaId ;  /* 0x00000000000579c3 */ /* 0x000e620000008800 */
[----:B------:R-:W-:-:S02]  /*03e0*/  UMOV UR4, 0x400 ;  /* 0x0000040000047882 */ /* 0x000fc40000000000 */
[----:B01----:R-:W-:Y:S01]  /*03f0*/  UPRMT UR4, UR5, 0x654, UR4 ;  /* 0x0000065405047896 */ /* 0x003fe20008000004 */
[----:B------:R-:W-:Y:S01]  /*0400*/  IMAD.SHL.U32 R4, R27, 0x40, RZ ;  /* 0x000000401b047824 */ /* 0x000fe200078e00ff */
[----:B------:R-:W-:-:S04]  /*0410*/  SHF.R.U32.HI R5, RZ, 0x4, R27 ;  /* 0x00000004ff057819 */ /* 0x000fc8000001161b */
[----:B------:R-:W-:Y:S02]  /*0420*/  SGXT.U32 R5, R5, 0x3 ;  /* 0x000000030505781a */ /* 0x000fe40000000000 */
[----:B------:R-:W-:-:S04]  /*0430*/  LOP3.LUT R4, R4, 0x3c0, RZ, 0xc0, !PT ;  /* 0x000003c004047812 */ /* 0x000fc800078ec0ff */
[C---:B------:R-:W-:Y:S02]  /*0440*/  LOP3.LUT R5, R4.reuse, R5, RZ, 0xfc, !PT ;  /* 0x0000000504057212 */ /* 0x040fe400078efcff */
[----:B------:R-:W-:-:S05]  /*0450*/  LEA.HI R4, R4, UR4, RZ, 0x1e ;  /* 0x0000000404047c11 */ /* 0x000fca000f8ff0ff */
[----:B------:R-:W-:Y:S01]  /*0460*/  IMAD R13, R5, 0x4, R4 ;  /* 0x00000004050d7824 */ /* 0x000fe200078e0204 */
[C---:B------:R-:W-:Y:S01]  /*0470*/  LOP3.LUT R2, R27.reuse, 0x70, RZ, 0xc0, !PT ;  /* 0x000000701b027812 */ /* 0x040fe200078ec0ff */
[----:B------:R-:W-:-:S04]  /*0480*/  IMAD.SHL.U32 R8, R27, 0x4, RZ ;  /* 0x000000041b087824 */ /* 0x000fc800078e00ff */
[----:B------:R-:W-:Y:S01]  /*0490*/  VIADD R3, R2, UR4 ;  /* 0x0000000402037c36 */ /* 0x000fe20008000000 */
[----:B------:R-:W-:-:S05]  /*04a0*/  LOP3.LUT R8, R8, 0x1fc, RZ, 0xc0, !PT ;  /* 0x000001fc08087812 */ /* 0x000fca00078ec0ff */
[----:B------:R-:W-:Y:S02]  /*04b0*/  IMAD R4, R8, 0x4, R3 ;  /* 0x0000000408047824 */ /* 0x000fe400078e0203 */
[----:B------:R-:W-:Y:S01]  /*04c0*/  IMAD.SHL.U32 R18, R18, 0x4, RZ ;  /* 0x0000000412127824 */ /* 0x000fe200078e00ff */
[----:B------:R-:W0:Y:S04]  /*04d0*/  LDC.64 R2, c[0x0][0x218] ;  /* 0x00008600ff027b82 */ /* 0x000e280000000a00 */
[----:B------:R-:W-:-:S04]  /*04e0*/  LOP3.LUT R18, R19, 0x3c, R18, 0xf8, !PT ;  /* 0x0000003c13127812 */ /* 0x000fc800078ef812 */
[----:B------:R-:W-:-:S04]  /*04f0*/  SHF.R.S32.HI R9, RZ, 0x1f, R18 ;  /* 0x0000001fff097819 */ /* 0x000fc80000011412 */
[----:B------:R-:W-:-:S04]  /*0500*/  LEA.HI R9, R9, R18, RZ, 0x9 ;  /* 0x0000001209097211 */ /* 0x000fc800078f48ff */
[----:B------:R-:W-:Y:S02]  /*0510*/  LOP3.LUT R11, R9, 0xfffffe00, RZ, 0xc0, !PT ;  /* 0xfffffe00090b7812 */ /* 0x000fe400078ec0ff */
[----:B------:R-:W-:Y:S02]  /*0520*/  SHF.R.S32.HI R10, RZ, 0x9, R9 ;  /* 0x00000009ff0a7819 */ /* 0x000fe40000011409 */
[C---:B------:R-:W-:Y:S01]  /*0530*/  ISETP.GE.AND P0, PT, R18.reuse, 0x80000, PT ;  /* 0x000800001200780c */ /* 0x040fe20003f06270 */
[----:B------:R-:W-:Y:S01]  /*0540*/  IMAD.IADD R11, R18, 0x1, -R11 ;  /* 0x00000001120b7824 */ /* 0x000fe200078e0a0b */
[----:B------:R-:W-:Y:S02]  /*0550*/  LOP3.LUT R9, R15, R0, RZ, 0xfc, !PT ;  /* 0x000000000f097212 */ /* 0x000fe400078efcff */
[----:B------:R-:W-:Y:S01]  /*0560*/  LOP3.LUT R0, R15, 0x8, R0, 0xfe, !PT ;  /* 0x000000080f007812 */ /* 0x000fe200078efe00 */
[----:B------:R-:W-:Y:S01]  /*0570*/  IMAD R12, R10, 0x1200, R11 ;  /* 0x000012000a0c7824 */ /* 0x000fe200078e020b */
[----:B------:R-:W-:-:S02]  /*0580*/  ISETP.LT.AND P1, PT, R9, 0x9, !P0 ;  /* 0x000000090900780c */ /* 0x000fc40004721270 */
[----:B------:R-:W-:Y:S01]  /*0590*/  ISETP.LT.AND P0, PT, R0, 0x9, !P0 ;  /* 0x000000090000780c */ /* 0x000fe20004701270 */
[----:B------:R-:W-:-:S04]  /*05a0*/  IMAD R11, R9, 0x200, R12 ;  /* 0x00000200090b7824 */ /* 0x000fc800078e020c */
[----:B0-----:R-:W-:Y:S01]  /*05b0*/  IMAD.WIDE R10, R11, 0x4, R2 ;  /* 0x000000040b0a7825 */ /* 0x001fe200078e0202 */
[----:B--2---:R-:W-:Y:S04]  /*05c0*/  STS [R13+0x20], R14 ;  /* 0x0000200e0d007388 */ /* 0x004fe80000000800 */
[----:B---3--:R-:W-:Y:S04]  /*05d0*/  STS [R13+0x40], R20 ;  /* 0x000040140d007388 */ /* 0x008fe80000000800 */
[----:B----4-:R-:W-:Y:S04]  /*05e0*/  STS [R13+0x60], R21 ;  /* 0x000060150d007388 */ /* 0x010fe80000000800 */
[----:B-----5:R-:W-:Y:S04]  /*05f0*/  STS [R13+0x80], R22 ;  /* 0x000080160d007388 */ /* 0x020fe80000000800 */
[----:B------:R-:W-:Y:S04]  /*0600*/  STS [R13+0xa0], R24 ;  /* 0x0000a0180d007388 */ /* 0x000fe80000000800 */
[----:B------:R-:W-:Y:S04]  /*0610*/  STS [R13+0xc0], R23 ;  /* 0x0000c0170d007388 */ /* 0x000fe80000000800 */
[----:B------:R-:W-:Y:S04]  /*0620*/  STS [R13], R25 ;  /* 0x000000190d007388 */ /* 0x000fe80000000800 */
[----:B------:R0:W-:Y:S01]  /*0630*/  STS [R13+0xe0], R26 ;  /* 0x0000e01a0d007388 */ /* 0x0001e20000000800 */
[----:B------:R-:W-:Y:S06]  /*0640*/  BAR.SYNC.DEFER_BLOCKING 0x0 ;  /* 0x0000000000007b1d */ /* 0x000fec0000010000 */
[----:B------:R-:W1:Y:S01]  /*0650*/  LDS.128 R4, [R4] ;  /* 0x0000000004047984 */ /* 0x000e620000000c00 */
[----:B0-----:R-:W-:-:S04]  /*0660*/  LOP3.LUT R13, R8, 0x200, RZ, 0xfc, !PT ;  /* 0x00000200080d7812 */ /* 0x001fc800078efcff */
[----:B------:R-:W-:-:S04]  /*0670*/  SHF.R.U32.HI R13, RZ, 0x2, R13 ;  /* 0x00000002ff0d7819 */ /* 0x000fc8000001160d */
[----:B------:R-:W-:-:S05]  /*0680*/  LOP3.LUT R13, R13, 0xf0, RZ, 0xc0, !PT ;  /* 0x000000f00d0d7812 */ /* 0x000fca00078ec0ff */
[----:B------:R-:W-:-:S04]  /*0690*/  VIADD R13, R13, UR4 ;  /* 0x000000040d0d7c36 */ /* 0x000fc80008000000 */
[----:B------:R-:W-:Y:S01]  /*06a0*/  IMAD R13, R8, 0x4, R13 ;  /* 0x00000004080d7824 */ /* 0x000fe200078e020d */
[----:B-1----:R0:W-:Y:S02]  /*06b0*/  @P1 STG.E.128 desc[UR6][R10.64], R4 ;  /* 0x000000040a001986 */ /* 0x0021e4000c101d06 */
[----:B0-----:R-:W-:Y:S05]  /*06c0*/  @!P0 EXIT ;  /* 0x000000000000894d */ /* 0x001fea0003800000 */
[----:B0-----:R-:W0:Y:S01]  /*06d0*/  LDS.128 R8, [R13+0x800] ;  /* 0x000800000d087984 */ /* 0x001e220000000c00 */
[----:B------:R-:W-:-:S04]  /*06e0*/  IMAD R5, R0, 0x200, R12 ;  /* 0x0000020000057824 */ /* 0x000fc800078e020c */
[----:B------:R-:W-:-:S05]  /*06f0*/  IMAD.WIDE R2, R5, 0x4, R2 ;  /* 0x0000000405027825 */ /* 0x000fca00078e0202 */
[----:B0-----:R-:W-:Y:S01]  /*0700*/  STG.E.128 desc[UR6][R2.64], R8 ;  /* 0x0000000802007986 */ /* 0x001fe2000c101d06 */
[----:B------:R-:W-:Y:S05]  /*0710*/  EXIT ;  /* 0x000000000000794d */ /* 0x000fea0003800000 */
.L_x_0:
[----:B------:R-:W-:-:S00]  /*0720*/  BRA `(.L_x_0) ;  /* 0xfffffffc00fc7947 */ /* 0x000fc0000383ffff */
[----:B------:R-:W-:-:S00]  /*0730*/  NOP ;  /* 0x0000000000007918 */ /* 0x000fc00000000000 */
        /* <DEDUP_REMOVED lines=12> */
.L_x_1:


//--------------------- .nv.shared.triton_poi_fused_8 --------------------------
	.section	.nv.shared.triton_poi_fused_8,"aw",@nobits
	.sectionflags	@""
	.align	16
	.zero		1024


//--------------------- .nv.constant0.triton_poi_fused_8 --------------------------
	.section	.nv.constant0.triton_poi_fused_8,"a",@progbits
	.sectionflags	@""
	.align	4
.nv.constant0.triton_poi_fused_8:
	.zero		552
